	.headerflags	@"EF_CUDA_TEXMODE_UNIFIED EF_CUDA_64BIT_ADDRESS EF_CUDA_SM89 EF_CUDA_VIRTUAL_SM(EF_CUDA_SM89)"
	.elftype	@"ET_EXEC"


//--------------------- .nv.info                  --------------------------
	.section	.nv.info,"",@"SHT_CUDA_INFO"
	.align	4


	//----- nvinfo : EIATTR_REGCOUNT
	.align		4
        /*0000*/ 	.byte	0x04, 0x2f
        /*0002*/ 	.short	(.L_1 - .L_0)
	.align		4
.L_0:
        /*0004*/ 	.word	index@(triton__0d1d2d3d4d5de)
        /*0008*/ 	.word	0x0000001e


	//----- nvinfo : EIATTR_MAX_STACK_SIZE
	.align		4
.L_1:
        /*000c*/ 	.byte	0x04, 0x23
        /*000e*/ 	.short	(.L_3 - .L_2)
	.align		4
.L_2:
        /*0010*/ 	.word	index@(triton__0d1d2d3d4d5de)
        /*0014*/ 	.word	0x00000000


	//----- nvinfo : EIATTR_MIN_STACK_SIZE
	.align		4
.L_3:
        /*0018*/ 	.byte	0x04, 0x12
        /*001a*/ 	.short	(.L_5 - .L_4)
	.align		4
.L_4:
        /*001c*/ 	.word	index@(triton__0d1d2d3d4d5de)
        /*0020*/ 	.word	0x00000000


	//----- nvinfo : EIATTR_FRAME_SIZE
	.align		4
.L_5:
        /*0024*/ 	.byte	0x04, 0x11
        /*0026*/ 	.short	(.L_7 - .L_6)
	.align		4
.L_6:
        /*0028*/ 	.word	index@(triton__0d1d2d3d4d5de)
        /*002c*/ 	.word	0x00000000
.L_7:


//--------------------- .nv.info.triton__0d1d2d3d4d5de --------------------------
	.section	.nv.info.triton__0d1d2d3d4d5de,"",@"SHT_CUDA_INFO"
	.align	4


	//----- nvinfo : EIATTR_CUDA_API_VERSION
	.align		4
        /*0000*/ 	.byte	0x04, 0x37
        /*0002*/ 	.short	(.L_9 - .L_8)
.L_8:
        /*0004*/ 	.word	0x0000007b


	//----- nvinfo : EIATTR_PARAM_CBANK
	.align		4
.L_9:
        /*0008*/ 	.byte	0x04, 0x0a
        /*000a*/ 	.short	(.L_11 - .L_10)
	.align		4
.L_10:
        /*000c*/ 	.word	index@(.nv.constant0.triton__0d1d2d3d4d5de)
        /*0010*/ 	.short	0x0160
        /*0012*/ 	.short	0x0030


	//----- nvinfo : EIATTR_CBANK_PARAM_SIZE
	.align		4
.L_11:
        /*0014*/ 	.byte	0x03, 0x19
        /*0016*/ 	.short	0x0030


	//----- nvinfo : EIATTR_KPARAM_INFO
	.align		4
        /*0018*/ 	.byte	0x04, 0x17
        /*001a*/ 	.short	(.L_13 - .L_12)
.L_12:
        /*001c*/ 	.word	0x00000000
        /*0020*/ 	.short	0x0005
        /*0022*/ 	.short	0x0028
        /*0024*/ 	.byte	0x00, 0xf0, 0x21, 0x00


	//----- nvinfo : EIATTR_KPARAM_INFO
	.align		4
.L_13:
        /*0028*/ 	.byte	0x04, 0x17
        /*002a*/ 	.short	(.L_15 - .L_14)
.L_14:
        /*002c*/ 	.word	0x00000000
        /*0030*/ 	.short	0x0004
        /*0032*/ 	.short	0x0020
        /*0034*/ 	.byte	0x00, 0xf0, 0x21, 0x00


	//----- nvinfo : EIATTR_KPARAM_INFO
	.align		4
.L_15:
        /*0038*/ 	.byte	0x04, 0x17
        /*003a*/ 	.short	(.L_17 - .L_16)
.L_16:
        /*003c*/ 	.word	0x00000000
        /*0040*/ 	.short	0x0003
        /*0042*/ 	.short	0x0018
        /*0044*/ 	.byte	0x00, 0xf0, 0x21, 0x00


	//----- nvinfo : EIATTR_KPARAM_INFO
	.align		4
.L_17:
        /*0048*/ 	.byte	0x04, 0x17
        /*004a*/ 	.short	(.L_19 - .L_18)
.L_18:
        /*004c*/ 	.word	0x00000000
        /*0050*/ 	.short	0x0002
        /*0052*/ 	.short	0x0010
        /*0054*/ 	.byte	0x00, 0xf0, 0x21, 0x00


	//----- nvinfo : EIATTR_KPARAM_INFO
	.align		4
.L_19:
        /*0058*/ 	.byte	0x04, 0x17
        /*005a*/ 	.short	(.L_21 - .L_20)
.L_20:
        /*005c*/ 	.word	0x00000000
        /*0060*/ 	.short	0x0001
        /*0062*/ 	.short	0x0008
        /*0064*/ 	.byte	0x00, 0xf0, 0x21, 0x00


	//----- nvinfo : EIATTR_KPARAM_INFO
	.align		4
.L_21:
        /*0068*/ 	.byte	0x04, 0x17
        /*006a*/ 	.short	(.L_23 - .L_22)
.L_22:
        /*006c*/ 	.word	0x00000000
        /*0070*/ 	.short	0x0000
        /*0072*/ 	.short	0x0000
        /*0074*/ 	.byte	0x00, 0xf0, 0x21, 0x00


	//----- nvinfo : EIATTR_MAXREG_COUNT
	.align		4
.L_23:
        /*0078*/ 	.byte	0x03, 0x1b
        /*007a*/ 	.short	0x00ff


	//----- nvinfo : EIATTR_EXIT_INSTR_OFFSETS
	.align		4
        /*007c*/ 	.byte	0x04, 0x1c
        /*007e*/ 	.short	(.L_25 - .L_24)


	//   ....[0]....
.L_24:
        /*0080*/ 	.word	0x00000a70


	//----- nvinfo : EIATTR_MAX_THREADS
	.align		4
.L_25:
        /*0084*/ 	.byte	0x04, 0x05
        /*0086*/ 	.short	(.L_27 - .L_26)
.L_26:
        /*0088*/ 	.word	0x00000100
        /*008c*/ 	.word	0x00000001
        /*0090*/ 	.word	0x00000001
.L_27:


//--------------------- .nv.rel.action            --------------------------
	.section	.nv.rel.action,"",@"SHT_CUDA_RELOCINFO"
	.align	8
	.sectionentsize	8
        /*0000*/ 	.byte	0x73, 0x00, 0x00, 0x00, 0x00, 0x00, 0x00, 0x00, 0x00, 0x00, 0x00, 0x11, 0x25, 0x00, 0x05, 0x36


//--------------------- .nv.constant0.triton__0d1d2d3d4d5de --------------------------
	.section	.nv.constant0.triton__0d1d2d3d4d5de,"a",@progbits
	.align	4
.nv.constant0.triton__0d1d2d3d4d5de:
	.zero		400


//--------------------- .text.triton__0d1d2d3d4d5de --------------------------
	.section	.text.triton__0d1d2d3d4d5de,"ax",@progbits
	.sectioninfo	@"SHI_REGISTERS=30"
	.align	128
        .global         triton__0d1d2d3d4d5de
        .type           triton__0d1d2d3d4d5de,@function
        .size           triton__0d1d2d3d4d5de,(.L_x_1 - triton__0d1d2d3d4d5de)
        .other          triton__0d1d2d3d4d5de,@"STO_CUDA_ENTRY STV_DEFAULT"
triton__0d1d2d3d4d5de:
.text.triton__0d1d2d3d4d5de:
[----:B------:R-:W-:-:S02]  /*0000*/  IMAD.MOV.U32 R1, RZ, RZ, c[0x0][0x28] ;  /* 0x00000a00ff017624 */ /* 0x000fc400078e00ff */
[----:B------:R-:W0:Y:S01]  /*0010*/  S2R R0, SR_TID.X ;  /* 0x0000000000007919 */ /* 0x000e220000002100 */
[----:B------:R-:W-:-:S03]  /*0020*/  ULDC.64 UR4, c[0x0][0x118] ;  /* 0x0000460000047ab9 */ /* 0x000fc60000000a00 */
[----:B------:R-:W1:Y:S01]  /*0030*/  S2R R14, SR_CTAID.X ;  /* 0x00000000000e7919 */ /* 0x000e620000002500 */
[----:B0-----:R-:W-:Y:S02]  /*0040*/  IMAD.SHL.U32 R0, R0, 0x2, RZ ;  /* 0x0000000200007824 */ /* 0x001fe400078e00ff */
[----:B-1----:R-:W-:-:S03]  /*0050*/  IMAD.WIDE R2, R14, 0x200, RZ ;  /* 0x000002000e027825 */ /* 0x002fc600078e02ff */
[----:B------:R-:W-:Y:S02]  /*0060*/  LOP3.LUT R11, R0, 0x1fe, RZ, 0xc0, !PT ;  /* 0x000001fe000b7812 */ /* 0x000fe400078ec0ff */
[----:B------:R-:W-:Y:S02]  /*0070*/  SHF.R.S32.HI R14, RZ, 0x1f, R14 ;  /* 0x0000001fff0e7819 */ /* 0x000fe4000001140e */
[----:B------:R-:W-:Y:S02]  /*0080*/  SHF.R.S32.HI R6, RZ, 0x1f, R3 ;  /* 0x0000001fff067819 */ /* 0x000fe40000011403 */
[C---:B------:R-:W-:Y:S02]  /*0090*/  LOP3.LUT R15, R2.reuse, R11, RZ, 0xfc, !PT ;  /* 0x0000000b020f7212 */ /* 0x040fe400078efcff */
[----:B------:R-:W-:Y:S02]  /*00a0*/  LOP3.LUT R11, R2, 0x1, R11, 0xfe, !PT ;  /* 0x00000001020b7812 */ /* 0x000fe400078efe0b */
[----:B------:R-:W-:-:S02]  /*00b0*/  LEA.HI R0, P1, R6, R15, RZ, 0x15 ;  /* 0x0000000f06007211 */ /* 0x000fc4000783a8ff */
[-C--:B------:R-:W-:Y:S02]  /*00c0*/  LEA.HI R6, P0, R6, R15.reuse, RZ, 0x8 ;  /* 0x0000000f06067211 */ /* 0x080fe400078140ff */
[C---:B------:R-:W-:Y:S01]  /*00d0*/  LEA.HI R18, P2, R14.reuse, R15, RZ, 0x19 ;  /* 0x0000000f0e127211 */ /* 0x040fe2000785c8ff */
[--C-:B------:R-:W-:Y:S01]  /*00e0*/  IMAD.X R9, RZ, RZ, R3.reuse, P1 ;  /* 0x000000ffff097224 */ /* 0x100fe200008e0603 */
[----:B------:R-:W-:Y:S01]  /*00f0*/  LEA.HI R20, P4, R14, R11, RZ, 0x15 ;  /* 0x0000000b0e147211 */ /* 0x000fe2000789a8ff */
[----:B------:R-:W-:-:S03]  /*0100*/  IMAD.X R21, RZ, RZ, R3, P0 ;  /* 0x000000ffff157224 */ /* 0x000fc600000e0603 */
[--C-:B------:R-:W-:Y:S02]  /*0110*/  SHF.R.S64 R5, R0, 0x15, R9.reuse ;  /* 0x0000001500057819 */ /* 0x100fe40000001009 */
[----:B------:R-:W-:Y:S02]  /*0120*/  SHF.R.S32.HI R8, RZ, 0x15, R9 ;  /* 0x00000015ff087819 */ /* 0x000fe40000011409 */
[--C-:B------:R-:W-:Y:S02]  /*0130*/  SHF.R.S64 R7, R6, 0x8, R21.reuse ;  /* 0x0000000806077819 */ /* 0x100fe40000001015 */
[----:B------:R-:W-:Y:S02]  /*0140*/  SHF.R.S32.HI R12, RZ, 0x1f, R21 ;  /* 0x0000001fff0c7819 */ /* 0x000fe40000011415 */
[----:B------:R-:W-:Y:S02]  /*0150*/  LEA.HI R8, R8, R5, RZ, 0x4 ;  /* 0x0000000508087211 */ /* 0x000fe400078f20ff */
[----:B------:R-:W-:-:S02]  /*0160*/  LEA.HI R12, P0, R12, R7, RZ, 0xd ;  /* 0x000000070c0c7211 */ /* 0x000fc400078168ff */
[----:B------:R-:W-:Y:S02]  /*0170*/  SHF.R.S32.HI R4, RZ, 0x8, R21 ;  /* 0x00000008ff047819 */ /* 0x000fe40000011415 */
[----:B------:R-:W-:Y:S02]  /*0180*/  LOP3.LUT R8, R8, 0xfff0, RZ, 0xc0, !PT ;  /* 0x0000fff008087812 */ /* 0x000fe400078ec0ff */
[----:B------:R-:W-:Y:S01]  /*0190*/  LOP3.LUT R12, R12, 0xffffe000, RZ, 0xc0, !PT ;  /* 0xffffe0000c0c7812 */ /* 0x000fe200078ec0ff */
[----:B------:R-:W-:Y:S01]  /*01a0*/  IMAD.X R19, RZ, RZ, R4, P0 ;  /* 0x000000ffff137224 */ /* 0x000fe200000e0604 */
[----:B------:R-:W-:Y:S01]  /*01b0*/  LEA.HI R2, P0, R14, R11, RZ, 0x8 ;  /* 0x0000000b0e027211 */ /* 0x000fe200078140ff */
[----:B------:R-:W-:Y:S01]  /*01c0*/  IMAD.IADD R8, R5, 0x1, -R8 ;  /* 0x0000000105087824 */ /* 0x000fe200078e0a08 */
[----:B------:R-:W-:Y:S02]  /*01d0*/  IADD3 R12, P1, -R12, R7, RZ ;  /* 0x000000070c0c7210 */ /* 0x000fe40007f3e1ff */
[----:B------:R-:W-:Y:S01]  /*01e0*/  LOP3.LUT R19, R19, 0x3ffff, RZ, 0xc0, !PT ;  /* 0x0003ffff13137812 */ /* 0x000fe200078ec0ff */
[----:B------:R-:W-:Y:S01]  /*01f0*/  IMAD.X R7, RZ, RZ, R3, P0 ;  /* 0x000000ffff077224 */ /* 0x000fe200000e0603 */
[----:B------:R-:W-:Y:S01]  /*0200*/  LOP3.LUT R5, R8, 0x80, RZ, 0xc0, !PT ;  /* 0x0000008008057812 */ /* 0x000fe200078ec0ff */
[----:B------:R-:W-:Y:S01]  /*0210*/  IMAD.SHL.U32 R14, R12, 0x4000, RZ ;  /* 0x000040000c0e7824 */ /* 0x000fe200078e00ff */
[----:B------:R-:W-:Y:S01]  /*0220*/  LOP3.LUT R2, R2, 0xffffff00, RZ, 0xc0, !PT ;  /* 0xffffff0002027812 */ /* 0x000fe200078ec0ff */
[----:B------:R-:W-:Y:S01]  /*0230*/  IMAD.X R19, R4, 0x1, ~R19, P1 ;  /* 0x0000000104137824 */ /* 0x000fe200008e0e13 */
[----:B------:R-:W-:-:S02]  /*0240*/  LOP3.LUT R4, R6, 0xffffff00, RZ, 0xc0, !PT ;  /* 0xffffff0006047812 */ /* 0x000fc400078ec0ff */
[----:B------:R-:W-:Y:S02]  /*0250*/  LEA.HI R16, R5, R8, RZ, 0x19 ;  /* 0x0000000805107211 */ /* 0x000fe400078fc8ff */
[----:B------:R-:W-:Y:S02]  /*0260*/  IADD3 R17, P0, -R4, R15, RZ ;  /* 0x0000000f04117210 */ /* 0x000fe40007f1e1ff */
[----:B------:R-:W-:Y:S02]  /*0270*/  IADD3 R13, P1, -R2, R11, RZ ;  /* 0x0000000b020d7210 */ /* 0x000fe40007f3e1ff */
[----:B------:R-:W-:Y:S01]  /*0280*/  PRMT R5, R16, 0x8880, RZ ;  /* 0x0000888010057816 */ /* 0x000fe200000000ff */
[----:B------:R-:W-:Y:S01]  /*0290*/  IMAD.X R2, R3, 0x1, ~R21, P0 ;  /* 0x0000000103027824 */ /* 0x000fe200000e0e15 */
[----:B------:R-:W-:Y:S01]  /*02a0*/  LEA R4, P0, R17, c[0x0][0x160], 0x1 ;  /* 0x0000580011047a11 */ /* 0x000fe200078008ff */
[----:B------:R-:W-:Y:S01]  /*02b0*/  IMAD.X R10, R3, 0x1, ~R7, P1 ;  /* 0x00000001030a7824 */ /* 0x000fe200008e0e07 */
[----:B------:R-:W-:Y:S01]  /*02c0*/  SHF.R.S32.HI R5, RZ, 0x1, R5 ;  /* 0x00000001ff057819 */ /* 0x000fe20000011405 */
[----:B------:R-:W-:Y:S01]  /*02d0*/  IMAD.X R21, RZ, RZ, R3, P2 ;  /* 0x000000ffff157224 */ /* 0x000fe200010e0603 */
[----:B------:R-:W-:-:S02]  /*02e0*/  LEA R6, P1, R13, c[0x0][0x160], 0x1 ;  /* 0x000058000d067a11 */ /* 0x000fc400078208ff */
[----:B------:R-:W-:Y:S02]  /*02f0*/  PRMT R23, R5, 0x9910, RZ ;  /* 0x0000991005177816 */ /* 0x000fe400000000ff */
[----:B------:R-:W-:Y:S02]  /*0300*/  LEA.HI.X R5, R17, c[0x0][0x164], R2, 0x1, P0 ;  /* 0x0000590011057a11 */ /* 0x000fe400000f0c02 */
[----:B------:R-:W-:Y:S02]  /*0310*/  LEA.HI.X R7, R13, c[0x0][0x164], R10, 0x1, P1 ;  /* 0x000059000d077a11 */ /* 0x000fe400008f0c0a */
[C---:B------:R-:W-:Y:S01]  /*0320*/  SHF.L.U64.HI R21, R18.reuse, 0x2, R21 ;  /* 0x0000000212157819 */ /* 0x040fe20000010215 */
[----:B------:R-:W-:Y:S01]  /*0330*/  IMAD.SHL.U32 R18, R18, 0x4, RZ ;  /* 0x0000000412127824 */ /* 0x000fe200078e00ff */
[----:B------:R-:W-:Y:S01]  /*0340*/  LOP3.LUT R16, R16, 0xfe, RZ, 0xc0, !PT ;  /* 0x000000fe10107812 */ /* 0x000fe200078ec0ff */
[----:B------:R-:W-:Y:S01]  /*0350*/  IMAD.WIDE R4, R23, 0x800, R4 ;  /* 0x0000080017047825 */ /* 0x000fe200078e0204 */
[----:B------:R-:W-:-:S02]  /*0360*/  SHF.L.U64.HI R12, R12, 0xe, R19 ;  /* 0x0000000e0c0c7819 */ /* 0x000fc40000010213 */
[----:B------:R-:W-:Y:S01]  /*0370*/  LOP3.LUT R20, R20, 0xffe00000, RZ, 0xc0, !PT ;  /* 0xffe0000014147812 */ /* 0x000fe200078ec0ff */
[----:B------:R-:W-:Y:S01]  /*0380*/  IMAD.WIDE R6, R23, 0x800, R6 ;  /* 0x0000080017067825 */ /* 0x000fe200078e0206 */
[----:B------:R-:W-:Y:S02]  /*0390*/  LOP3.LUT R23, R18, 0xf8000000, RZ, 0xc0, !PT ;  /* 0xf800000012177812 */ /* 0x000fe400078ec0ff */
[----:B------:R-:W-:Y:S01]  /*03a0*/  IADD3 R11, P5, -R20, R11, RZ ;  /* 0x0000000b140b7210 */ /* 0x000fe20007fbe1ff */
[----:B------:R-:W-:Y:S01]  /*03b0*/  IMAD.MOV R16, RZ, RZ, -R16 ;  /* 0x000000ffff107224 */ /* 0x000fe200078e0a10 */
[C-C-:B------:R-:W-:Y:S02]  /*03c0*/  IADD3 R18, P1, P3, R23.reuse, R4, R14.reuse ;  /* 0x0000000417127210 */ /* 0x140fe40007b3e00e */
[----:B------:R-:W-:Y:S02]  /*03d0*/  IADD3 R4, P0, P2, R23, R6, R14 ;  /* 0x0000000617047210 */ /* 0x000fe40007a1e00e */
[----:B------:R-:W-:-:S02]  /*03e0*/  PRMT R23, R16, 0x7710, RZ ;  /* 0x0000771010177816 */ /* 0x000fc400000000ff */
[----:B------:R-:W-:Y:S02]  /*03f0*/  IADD3.X R19, R21, R5, R12, P1, P3 ;  /* 0x0000000515137210 */ /* 0x000fe40000fe640c */
[----:B------:R-:W-:Y:S01]  /*0400*/  ISETP.GE.U32.AND P1, PT, R17, 0x80, PT ;  /* 0x000000801100780c */ /* 0x000fe20003f26070 */
[----:B------:R-:W-:Y:S01]  /*0410*/  IMAD.IADD R8, R23, 0x1, R8 ;  /* 0x0000000117087824 */ /* 0x000fe200078e0208 */
[----:B------:R-:W-:Y:S02]  /*0420*/  ISETP.GT.U32.AND P3, PT, R17, 0x7f, PT ;  /* 0x0000007f1100780c */ /* 0x000fe40003f64070 */
[----:B------:R-:W-:Y:S02]  /*0430*/  ISETP.GE.AND.EX P1, PT, R2, RZ, PT, P1 ;  /* 0x000000ff0200720c */ /* 0x000fe40003f26310 */
[----:B------:R-:W-:Y:S02]  /*0440*/  IADD3.X R5, R21, R7, R12, P0, P2 ;  /* 0x0000000715057210 */ /* 0x000fe400007e440c */
[----:B------:R-:W-:-:S02]  /*0450*/  LOP3.LUT R12, R0, 0xffe00000, RZ, 0xc0, !PT ;  /* 0xffe00000000c7812 */ /* 0x000fc400078ec0ff */
[----:B------:R-:W-:Y:S02]  /*0460*/  LOP3.LUT R8, R8, 0xffff, RZ, 0xc0, !PT ;  /* 0x0000ffff08087812 */ /* 0x000fe400078ec0ff */
[----:B------:R-:W-:Y:S02]  /*0470*/  ISETP.GT.AND.EX P3, PT, R2, RZ, PT, P3 ;  /* 0x000000ff0200720c */ /* 0x000fe40003f64330 */
[C---:B------:R-:W-:Y:S02]  /*0480*/  ISETP.GE.U32.AND P2, PT, R13.reuse, 0x80, PT ;  /* 0x000000800d00780c */ /* 0x040fe40003f46070 */
[----:B------:R-:W-:Y:S01]  /*0490*/  ISETP.GT.U32.AND P0, PT, R13, 0x7f, PT ;  /* 0x0000007f0d00780c */ /* 0x000fe20003f04070 */
[----:B------:R-:W-:Y:S01]  /*04a0*/  IMAD.X R23, RZ, RZ, R3, P4 ;  /* 0x000000ffff177224 */ /* 0x000fe200020e0603 */
[----:B------:R-:W-:Y:S02]  /*04b0*/  LOP3.LUT R13, R9, 0x3fffffff, RZ, 0xc0, !PT ;  /* 0x3fffffff090d7812 */ /* 0x000fe400078ec0ff */
[----:B------:R-:W-:-:S02]  /*04c0*/  IADD3 R12, P6, -R12, R15, RZ ;  /* 0x0000000f0c0c7210 */ /* 0x000fc40007fde1ff */
[----:B------:R-:W-:Y:S02]  /*04d0*/  PRMT R2, RZ, 0x7610, R2 ;  /* 0x00007610ff027816 */ /* 0x000fe40000000002 */
[----:B------:R-:W-:Y:S01]  /*04e0*/  PRMT R7, R8, 0x8880, RZ ;  /* 0x0000888008077816 */ /* 0x000fe200000000ff */
[----:B------:R-:W-:Y:S01]  /*04f0*/  IMAD.X R13, R3, 0x1, ~R13, P6 ;  /* 0x00000001030d7824 */ /* 0x000fe200030e0e0d */
[C---:B------:R-:W-:Y:S02]  /*0500*/  ISETP.GE.AND.EX P2, PT, R10.reuse, RZ, PT, P2 ;  /* 0x000000ff0a00720c */ /* 0x040fe40003f46320 */
[----:B------:R-:W-:Y:S01]  /*0510*/  ISETP.GT.AND.EX P0, PT, R10, RZ, PT, P0 ;  /* 0x000000ff0a00720c */ /* 0x000fe20003f04300 */
[----:B------:R-:W-:Y:S01]  /*0520*/  IMAD.WIDE R8, R7, 0x200, R18 ;  /* 0x0000020007087825 */ /* 0x000fe200078e0212 */
[----:B------:R-:W-:Y:S01]  /*0530*/  PRMT R0, RZ, 0x7610, R0 ;  /* 0x00007610ff007816 */ /* 0x000fe20000000000 */
[----:B------:R0:W2:Y:S01]  /*0540*/  @!P1 LDG.E.U16 R2, [R18.64+0x500] ;  /* 0x0005000412029981 */ /* 0x0000a2000c1e1500 */
[----:B------:R-:W-:-:S02]  /*0550*/  PRMT R14, RZ, 0x7610, R14 ;  /* 0x00007610ff0e7816 */ /* 0x000fc4000000000e */
[----:B------:R-:W-:Y:S02]  /*0560*/  PRMT R20, RZ, 0x7610, R20 ;  /* 0x00007610ff147816 */ /* 0x000fe40000000014 */
[----:B------:R-:W-:Y:S01]  /*0570*/  LOP3.LUT R23, R23, 0x3fffffff, RZ, 0xc0, !PT ;  /* 0x3fffffff17177812 */ /* 0x000fe200078ec0ff */
[----:B------:R0:W3:Y:S01]  /*0580*/  @P3 LDG.E.U16 R0, [R18.64+0x300] ;  /* 0x0003000412003981 */ /* 0x0000e2000c1e1500 */
[C---:B------:R-:W-:Y:S01]  /*0590*/  SHF.L.U64.HI R13, R12.reuse, 0x2, R13 ;  /* 0x000000020c0d7819 */ /* 0x040fe2000001020d */
[----:B------:R-:W-:Y:S01]  /*05a0*/  IMAD.SHL.U32 R12, R12, 0x4, RZ ;  /* 0x000000040c0c7824 */ /* 0x000fe200078e00ff */
[----:B------:R-:W-:Y:S01]  /*05b0*/  PRMT R22, RZ, 0x7610, R22 ;  /* 0x00007610ff167816 */ /* 0x000fe20000000016 */
[----:B------:R-:W-:Y:S01]  /*05c0*/  IMAD.X R10, R3, 0x1, ~R23, P5 ;  /* 0x00000001030a7824 */ /* 0x000fe200028e0e17 */
[----:B------:R-:W-:Y:S01]  /*05d0*/  PRMT R25, RZ, 0x7610, R25 ;  /* 0x00007610ff197816 */ /* 0x000fe20000000019 */
[----:B------:R1:W4:Y:S01]  /*05e0*/  @!P1 LDG.E.U16 R14, [R8.64+0x100] ;  /* 0x00010004080e9981 */ /* 0x000322000c1e1500 */
[----:B------:R-:W-:Y:S01]  /*05f0*/  IMAD.WIDE R6, R7, 0x200, R4 ;  /* 0x0000020007067825 */ /* 0x000fe200078e0204 */
[----:B------:R-:W-:-:S02]  /*0600*/  PRMT R23, RZ, 0x7610, R23 ;  /* 0x00007610ff177816 */ /* 0x000fc40000000017 */
[----:B------:R1:W5:Y:S01]  /*0610*/  @P3 LDG.E.U16 R20, [R8.64+-0x100] ;  /* 0xffff000408143981 */ /* 0x000362000c1e1500 */
[----:B------:R-:W-:Y:S02]  /*0620*/  PRMT R24, RZ, 0x7610, R24 ;  /* 0x00007610ff187816 */ /* 0x000fe40000000018 */
[----:B------:R-:W-:Y:S01]  /*0630*/  IADD3 R16, P6, R12, c[0x0][0x170], RZ ;  /* 0x00005c000c107a10 */ /* 0x000fe20007fde0ff */
[----:B------:R0:W5:Y:S01]  /*0640*/  @!P2 LDG.E.U16 R22, [R6.64+0x100] ;  /* 0x000100040616a981 */ /* 0x000162000c1e1500 */
[C---:B------:R-:W-:Y:S01]  /*0650*/  SHF.L.U64.HI R27, R11.reuse, 0x2, R10 ;  /* 0x000000020b1b7819 */ /* 0x040fe2000001020a */
[----:B------:R-:W-:Y:S02]  /*0660*/  IMAD.SHL.U32 R11, R11, 0x4, RZ ;  /* 0x000000040b0b7824 */ /* 0x000fe400078e00ff */
[----:B------:R0:W5:Y:S01]  /*0670*/  @P0 LDG.E.U16 R25, [R6.64+-0x100] ;  /* 0xffff000406190981 */ /* 0x000162000c1e1500 */
[----:B------:R-:W-:-:S03]  /*0680*/  IADD3.X R17, R13, c[0x0][0x174], RZ, P6, !PT ;  /* 0x00005d000d117a10 */ /* 0x000fc600037fe4ff */
[----:B------:R-:W5:Y:S01]  /*0690*/  @!P2 LDG.E.U16 R23, [R4.64+0x500] ;  /* 0x000500040417a981 */ /* 0x000f62000c1e1500 */
[----:B------:R-:W-:-:S03]  /*06a0*/  IADD3 R12, P4, R12, c[0x0][0x168], RZ ;  /* 0x00005a000c0c7a10 */ /* 0x000fc60007f9e0ff */
[----:B------:R-:W5:Y:S01]  /*06b0*/  @P0 LDG.E.U16 R24, [R4.64+0x300] ;  /* 0x0003000404180981 */ /* 0x000f62000c1e1500 */
[----:B------:R-:W-:Y:S02]  /*06c0*/  IADD3 R10, P5, R11, c[0x0][0x170], RZ ;  /* 0x00005c000b0a7a10 */ /* 0x000fe40007fbe0ff */
[----:B------:R-:W-:Y:S01]  /*06d0*/  IADD3.X R13, R13, c[0x0][0x16c], RZ, P4, !PT ;  /* 0x00005b000d0d7a10 */ /* 0x000fe200027fe4ff */
[----:B------:R1:W5:Y:S04]  /*06e0*/  LDG.E.EL R21, [R16.64] ;  /* 0x0000000410157981 */ /* 0x000368000c2e1900 */
[----:B0-----:R0:W5:Y:S04]  /*06f0*/  LDG.E.U16 R18, [R18.64+0x400] ;  /* 0x0004000412127981 */ /* 0x001168000c1e1500 */
[----:B-1----:R3:W5:Y:S01]  /*0700*/  LDG.E.U16 R8, [R8.64] ;  /* 0x0000000408087981 */ /* 0x002762000c1e1500 */
[----:B------:R-:W-:-:S02]  /*0710*/  IADD3 R16, P4, R11, c[0x0][0x168], RZ ;  /* 0x00005a000b107a10 */ /* 0x000fc40007f9e0ff */
[C---:B------:R-:W-:Y:S01]  /*0720*/  IADD3.X R11, R27.reuse, c[0x0][0x174], RZ, P5, !PT ;  /* 0x00005d001b0b7a10 */ /* 0x040fe20002ffe4ff */
[----:B------:R-:W5:Y:S01]  /*0730*/  LDG.E.EL R12, [R12.64] ;  /* 0x000000040c0c7981 */ /* 0x000f62000c2e1900 */
[----:B------:R-:W-:-:S03]  /*0740*/  IADD3.X R17, R27, c[0x0][0x16c], RZ, P4, !PT ;  /* 0x00005b001b117a10 */ /* 0x000fc600027fe4ff */
[----:B------:R1:W5:Y:S04]  /*0750*/  LDG.E.U16 R26, [R6.64] ;  /* 0x00000004061a7981 */ /* 0x000368000c1e1500 */
[----:B------:R-:W5:Y:S04]  /*0760*/  LDG.E.EL R10, [R10.64] ;  /* 0x000000040a0a7981 */ /* 0x000f68000c2e1900 */
[----:B0-----:R0:W5:Y:S04]  /*0770*/  LDG.E.U16 R19, [R4.64+0x400] ;  /* 0x0004000404137981 */ /* 0x001168000c1e1500 */
[----:B------:R-:W5:Y:S01]  /*0780*/  LDG.E.EL R16, [R16.64] ;  /* 0x0000000410107981 */ /* 0x000f62000c2e1900 */
[----:B--2---:R-:W-:-:S05]  /*0790*/  SEL R2, R2, RZ, !P1 ;  /* 0x000000ff02027207 */ /* 0x004fca0004800000 */
[----:B------:R-:W-:Y:S01]  /*07a0*/  IMAD.U32 R2, R2, 0x10000, RZ ;  /* 0x0001000002027824 */ /* 0x000fe200078e00ff */
[----:B---3--:R-:W-:Y:S02]  /*07b0*/  SEL R9, R0, RZ, P3 ;  /* 0x000000ff00097207 */ /* 0x008fe40001800000 */
[----:B----4-:R-:W-:Y:S02]  /*07c0*/  SEL R14, R14, RZ, !P1 ;  /* 0x000000ff0e0e7207 */ /* 0x010fe40004800000 */
[----:B-----5:R-:W-:Y:S01]  /*07d0*/  SEL R20, R20, RZ, P3 ;  /* 0x000000ff14147207 */ /* 0x020fe20001800000 */
[----:B-1----:R-:W-:Y:S01]  /*07e0*/  IMAD.U32 R7, R9, 0x10000, RZ ;  /* 0x0001000009077824 */ /* 0x002fe200078e00ff */
[----:B------:R-:W-:Y:S01]  /*07f0*/  FADD R6, RZ, -R2 ;  /* 0x80000002ff067221 */ /* 0x000fe20000000000 */
[----:B------:R-:W-:Y:S01]  /*0800*/  IMAD.U32 R0, R14, 0x10000, RZ ;  /* 0x000100000e007824 */ /* 0x000fe200078e00ff */
[----:B------:R-:W-:Y:S01]  /*0810*/  SEL R22, R22, RZ, !P2 ;  /* 0x000000ff16167207 */ /* 0x000fe20005000000 */
[----:B------:R-:W-:Y:S01]  /*0820*/  IMAD.U32 R2, R20, 0x10000, RZ ;  /* 0x0001000014027824 */ /* 0x000fe200078e00ff */
[----:B------:R-:W-:Y:S01]  /*0830*/  SEL R25, R25, RZ, P0 ;  /* 0x000000ff19197207 */ /* 0x000fe20000000000 */
[----:B------:R-:W-:Y:S01]  /*0840*/  FADD R0, RZ, -R0 ;  /* 0x80000000ff007221 */ /* 0x000fe20000000000 */
[----:B------:R-:W-:-:S02]  /*0850*/  SEL R23, R23, RZ, !P2 ;  /* 0x000000ff17177207 */ /* 0x000fc40005000000 */
[----:B------:R-:W-:Y:S01]  /*0860*/  SEL R24, R24, RZ, P0 ;  /* 0x000000ff18187207 */ /* 0x000fe20000000000 */
[----:B------:R-:W-:Y:S01]  /*0870*/  IMAD.U32 R22, R22, 0x10000, RZ ;  /* 0x0001000016167824 */ /* 0x000fe200078e00ff */
[----:B------:R-:W-:Y:S01]  /*0880*/  @P1 FSEL R6, R7, RZ, P3 ;  /* 0x000000ff07061208 */ /* 0x000fe20001800000 */
[----:B------:R-:W-:Y:S01]  /*0890*/  IMAD.U32 R25, R25, 0x10000, RZ ;  /* 0x0001000019197824 */ /* 0x000fe200078e00ff */
[----:B------:R-:W-:Y:S01]  /*08a0*/  @P1 FSEL R0, R2, RZ, P3 ;  /* 0x000000ff02001208 */ /* 0x000fe20001800000 */
[----:B------:R-:W-:Y:S02]  /*08b0*/  IMAD.U32 R23, R23, 0x10000, RZ ;  /* 0x0001000017177824 */ /* 0x000fe400078e00ff */
[----:B------:R-:W-:Y:S01]  /*08c0*/  IMAD.U32 R24, R24, 0x10000, RZ ;  /* 0x0001000018187824 */ /* 0x000fe200078e00ff */
[----:B------:R-:W-:Y:S01]  /*08d0*/  SHF.L.U64.HI R2, R15, 0x1, R3 ;  /* 0x000000010f027819 */ /* 0x000fe20000010203 */
[----:B------:R-:W-:Y:S01]  /*08e0*/  FMUL R9, R21, R6 ;  /* 0x0000000615097220 */ /* 0x000fe20000400000 */
[----:B------:R-:W-:Y:S01]  /*08f0*/  IMAD.U32 R7, R18, 0x10000, RZ ;  /* 0x0001000012077824 */ /* 0x000fe200078e00ff */
[----:B0-----:R-:W-:Y:S01]  /*0900*/  FADD R5, RZ, -R22 ;  /* 0x80000016ff057221 */ /* 0x001fe20000000000 */
[----:B------:R-:W-:Y:S01]  /*0910*/  FMUL R0, R0, R21 ;  /* 0x0000001500007220 */ /* 0x000fe20000400000 */
[----:B------:R-:W-:Y:S01]  /*0920*/  IMAD.U32 R3, R8, 0x10000, RZ ;  /* 0x0001000008037824 */ /* 0x000fe200078e00ff */
[----:B------:R-:W-:Y:S01]  /*0930*/  FADD R23, RZ, -R23 ;  /* 0x80000017ff177221 */ /* 0x000fe20000000000 */
[----:B------:R-:W-:-:S02]  /*0940*/  @P2 FSEL R5, R25, RZ, P0 ;  /* 0x000000ff19052208 */ /* 0x000fc40000000000 */
[----:B------:R-:W-:Y:S01]  /*0950*/  @P2 FSEL R23, R24, RZ, P0 ;  /* 0x000000ff18172208 */ /* 0x000fe20000000000 */
[----:B------:R-:W-:Y:S01]  /*0960*/  FFMA R9, R12, R7, R9 ;  /* 0x000000070c097223 */ /* 0x000fe20000000009 */
[----:B------:R-:W-:Y:S01]  /*0970*/  FFMA R12, R3, R12, R0 ;  /* 0x0000000c030c7223 */ /* 0x000fe20000000000 */
[----:B------:R-:W-:Y:S02]  /*0980*/  IMAD.SHL.U32 R6, R15, 0x2, RZ ;  /* 0x000000020f067824 */ /* 0x000fe400078e00ff */
[----:B------:R-:W-:Y:S01]  /*0990*/  IMAD.U32 R3, R26, 0x10000, RZ ;  /* 0x000100001a037824 */ /* 0x000fe200078e00ff */
[----:B------:R-:W-:Y:S01]  /*09a0*/  FMUL R0, R5, R10 ;  /* 0x0000000a05007220 */ /* 0x000fe20000400000 */
[----:B------:R-:W-:Y:S01]  /*09b0*/  FMUL R23, R10, R23 ;  /* 0x000000170a177220 */ /* 0x000fe20000400000 */
[----:B------:R-:W-:Y:S01]  /*09c0*/  IMAD.U32 R19, R19, 0x10000, RZ ;  /* 0x0001000013137824 */ /* 0x000fe200078e00ff */
[----:B------:R-:W-:Y:S01]  /*09d0*/  IADD3 R4, P0, R6, c[0x0][0x178], RZ ;  /* 0x00005e0006047a10 */ /* 0x000fe20007f1e0ff */
[----:B------:R-:W-:-:S02]  /*09e0*/  FFMA R3, R3, R16, R0 ;  /* 0x0000001003037223 */ /* 0x000fc40000000000 */
[----:B------:R-:W-:Y:S01]  /*09f0*/  FFMA R16, R16, R19, R23 ;  /* 0x0000001310107223 */ /* 0x000fe20000000017 */
[----:B------:R-:W-:Y:S02]  /*0a00*/  IADD3 R6, P1, R6, c[0x0][0x180], RZ ;  /* 0x0000600006067a10 */ /* 0x000fe40007f3e0ff */
[C---:B------:R-:W-:Y:S02]  /*0a10*/  IADD3.X R5, R2.reuse, c[0x0][0x17c], RZ, P0, !PT ;  /* 0x00005f0002057a10 */ /* 0x040fe400007fe4ff */
[----:B------:R-:W-:Y:S02]  /*0a20*/  F2FP.BF16.F32.PACK_AB R3, R3, R12 ;  /* 0x0000000c0303723e */ /* 0x000fe400000010ff */
[----:B------:R-:W-:Y:S02]  /*0a30*/  IADD3.X R7, R2, c[0x0][0x184], RZ, P1, !PT ;  /* 0x0000610002077a10 */ /* 0x000fe40000ffe4ff */
[----:B------:R-:W-:Y:S01]  /*0a40*/  F2FP.BF16.F32.PACK_AB R9, R16, R9 ;  /* 0x000000091009723e */ /* 0x000fe200000010ff */
[----:B------:R-:W-:Y:S04]  /*0a50*/  STG.E [R4.64], R3 ;  /* 0x0000000304007986 */ /* 0x000fe8000c101904 */
[----:B------:R-:W-:Y:S01]  /*0a60*/  STG.E [R6.64], R9 ;  /* 0x0000000906007986 */ /* 0x000fe2000c101904 */
[----:B------:R-:W-:Y:S05]  /*0a70*/  EXIT ;  /* 0x000000000000794d */ /* 0x000fea0003800000 */
.L_x_0:
[----:B------:R-:W-:-:S00]  /*0a80*/  BRA `(.L_x_0) ;  /* 0xfffffff000007947 */ /* 0x000fc0000383ffff */
[----:B------:R-:W-:-:S00]  /*0a90*/  NOP ;  /* 0x0000000000007918 */ /* 0x000fc00000000000 */
        /* <DEDUP_REMOVED lines=14> */
.L_x_1:
